	.headerflags	@"EF_CUDA_TEXMODE_UNIFIED EF_CUDA_64BIT_ADDRESS EF_CUDA_ACCELERATORS EF_CUDA_SM90 EF_CUDA_VIRTUAL_SM(EF_CUDA_SM90)"
	.elftype	@"ET_EXEC"


//--------------------- .nv.info                  --------------------------
	.section	.nv.info,"",@"SHT_CUDA_INFO"
	.align	4


	//----- nvinfo : EIATTR_REGCOUNT
	.align		4
        /*0000*/ 	.byte	0x04, 0x2f
        /*0002*/ 	.short	(.L_1 - .L_0)
	.align		4
.L_0:
        /*0004*/ 	.word	index@(triton_poi_fused_convolution_leaky_relu_35)
        /*0008*/ 	.word	0x0000001c


	//----- nvinfo : EIATTR_MIN_STACK_SIZE
	.align		4
.L_1:
        /*000c*/ 	.byte	0x04, 0x12
        /*000e*/ 	.short	(.L_3 - .L_2)
	.align		4
.L_2:
        /*0010*/ 	.word	index@(triton_poi_fused_convolution_leaky_relu_35)
        /*0014*/ 	.word	0x00000000


	//----- nvinfo : EIATTR_FRAME_SIZE
	.align		4
.L_3:
        /*0018*/ 	.byte	0x04, 0x11
        /*001a*/ 	.short	(.L_5 - .L_4)
	.align		4
.L_4:
        /*001c*/ 	.word	index@(triton_poi_fused_convolution_leaky_relu_35)
        /*0020*/ 	.word	0x00000000


	//----- nvinfo : EIATTR_MIN_STACK_SIZE
	.align		4
.L_5:
        /*0024*/ 	.byte	0x04, 0x12
        /*0026*/ 	.short	(.L_7 - .L_6)
	.align		4
.L_6:
        /*0028*/ 	.word	index@(triton_poi_fused_convolution_leaky_relu_35)
        /*002c*/ 	.word	0x00000000
.L_7:


//--------------------- .nv.info.triton_poi_fused_convolution_leaky_relu_35 --------------------------
	.section	.nv.info.triton_poi_fused_convolution_leaky_relu_35,"",@"SHT_CUDA_INFO"
	.sectionflags	@""
	.align	4


	//----- nvinfo : EIATTR_CUDA_API_VERSION
	.align		4
        /*0000*/ 	.byte	0x04, 0x37
        /*0002*/ 	.short	(.L_9 - .L_8)
.L_8:
        /*0004*/ 	.word	0x0000007c


	//----- nvinfo : EIATTR_KPARAM_INFO
	.align		4
.L_9:
        /*0008*/ 	.byte	0x04, 0x17
        /*000a*/ 	.short	(.L_11 - .L_10)
.L_10:
        /*000c*/ 	.word	0x00000000
        /*0010*/ 	.short	0x0005
        /*0012*/ 	.short	0x0028
        /*0014*/ 	.byte	0x00, 0xf0, 0x11, 0x00


	//----- nvinfo : EIATTR_KPARAM_INFO
	.align		4
.L_11:
        /*0018*/ 	.byte	0x04, 0x17
        /*001a*/ 	.short	(.L_13 - .L_12)
.L_12:
        /*001c*/ 	.word	0x00000000
        /*0020*/ 	.short	0x0004
        /*0022*/ 	.short	0x0020
        /*0024*/ 	.byte	0x00, 0xf4, 0x21, 0x00


	//----- nvinfo : EIATTR_KPARAM_INFO
	.align		4
.L_13:
        /*0028*/ 	.byte	0x04, 0x17
        /*002a*/ 	.short	(.L_15 - .L_14)
.L_14:
        /*002c*/ 	.word	0x00000000
        /*0030*/ 	.short	0x0003
        /*0032*/ 	.short	0x0018
        /*0034*/ 	.byte	0x00, 0xf4, 0x21, 0x00


	//----- nvinfo : EIATTR_KPARAM_INFO
	.align		4
.L_15:
        /*0038*/ 	.byte	0x04, 0x17
        /*003a*/ 	.short	(.L_17 - .L_16)
.L_16:
        /*003c*/ 	.word	0x00000000
        /*0040*/ 	.short	0x0002
        /*0042*/ 	.short	0x0010
        /*0044*/ 	.byte	0x00, 0xf4, 0x21, 0x00


	//----- nvinfo : EIATTR_KPARAM_INFO
	.align		4
.L_17:
        /*0048*/ 	.byte	0x04, 0x17
        /*004a*/ 	.short	(.L_19 - .L_18)
.L_18:
        /*004c*/ 	.word	0x00000000
        /*0050*/ 	.short	0x0001
        /*0052*/ 	.short	0x0008
        /*0054*/ 	.byte	0x00, 0xf4, 0x21, 0x00


	//----- nvinfo : EIATTR_KPARAM_INFO
	.align		4
.L_19:
        /*0058*/ 	.byte	0x04, 0x17
        /*005a*/ 	.short	(.L_21 - .L_20)
.L_20:
        /*005c*/ 	.word	0x00000000
        /*0060*/ 	.short	0x0000
        /*0062*/ 	.short	0x0000
        /*0064*/ 	.byte	0x00, 0xf4, 0x21, 0x00


	//----- nvinfo : EIATTR_SPARSE_MMA_MASK
	.align		4
.L_21:
        /*0068*/ 	.byte	0x03, 0x50
        /*006a*/ 	.short	0x0000


	//----- nvinfo : EIATTR_MAXREG_COUNT
	.align		4
        /*006c*/ 	.byte	0x03, 0x1b
        /*006e*/ 	.short	0x00ff


	//----- nvinfo : EIATTR_EXIT_INSTR_OFFSETS
	.align		4
        /*0070*/ 	.byte	0x04, 0x1c
        /*0072*/ 	.short	(.L_23 - .L_22)


	//   ....[0]....
.L_22:
        /*0074*/ 	.word	0x00000660


	//----- nvinfo : EIATTR_REQNTID
	.align		4
.L_23:
        /*0078*/ 	.byte	0x04, 0x10
        /*007a*/ 	.short	(.L_25 - .L_24)
.L_24:
        /*007c*/ 	.word	0x00000080
        /*0080*/ 	.word	0x00000001
        /*0084*/ 	.word	0x00000001


	//----- nvinfo : EIATTR_CBANK_PARAM_SIZE
	.align		4
.L_25:
        /*0088*/ 	.byte	0x03, 0x19
        /*008a*/ 	.short	0x002c


	//----- nvinfo : EIATTR_PARAM_CBANK
	.align		4
        /*008c*/ 	.byte	0x04, 0x0a
        /*008e*/ 	.short	(.L_27 - .L_26)
	.align		4
.L_26:
        /*0090*/ 	.word	index@(.nv.constant0.triton_poi_fused_convolution_leaky_relu_35)
        /*0094*/ 	.short	0x0210
        /*0096*/ 	.short	0x002c


	//----- nvinfo : EIATTR_SW_WAR
	.align		4
.L_27:
        /*0098*/ 	.byte	0x04, 0x36
        /*009a*/ 	.short	(.L_29 - .L_28)
.L_28:
        /*009c*/ 	.word	0x00000008
.L_29:


//--------------------- .nv.callgraph             --------------------------
	.section	.nv.callgraph,"",@"SHT_CUDA_CALLGRAPH"
	.align	4
	.sectionentsize	8
	.align		4
        /*0000*/ 	.word	0x00000000
	.align		4
        /*0004*/ 	.word	0xffffffff
	.align		4
        /*0008*/ 	.word	0x00000000
	.align		4
        /*000c*/ 	.word	0xfffffffe
	.align		4
        /*0010*/ 	.word	0x00000000
	.align		4
        /*0014*/ 	.word	0xfffffffd
	.align		4
        /*0018*/ 	.word	0x00000000
	.align		4
        /*001c*/ 	.word	0xfffffffc


//--------------------- .text.triton_poi_fused_convolution_leaky_relu_35 --------------------------
	.section	.text.triton_poi_fused_convolution_leaky_relu_35,"ax",@progbits
	.align	128
        .global         triton_poi_fused_convolution_leaky_relu_35
        .type           triton_poi_fused_convolution_leaky_relu_35,@function
        .size           triton_poi_fused_convolution_leaky_relu_35,(.L_x_1 - triton_poi_fused_convolution_leaky_relu_35)
        .other          triton_poi_fused_convolution_leaky_relu_35,@"STO_CUDA_ENTRY STV_DEFAULT"
triton_poi_fused_convolution_leaky_relu_35:
.text.triton_poi_fused_convolution_leaky_relu_35:
[----:B------:R-:W-:Y:S01]  /*0000*/  LDC R1, c[0x0][0x28] ;  /* 0x00000a00ff017b82 */ /* 0x000fe20000000800 */
[----:B------:R-:W1:Y:S07]  /*0010*/  S2R R0, SR_TID.X ;  /* 0x0000000000007919 */ /* 0x000e6e0000002100 */
[----:B------:R-:W2:Y:S01]  /*0020*/  LDC.64 R12, c[0x0][0x210] ;  /* 0x00008400ff0c7b82 */ /* 0x000ea20000000a00 */
[----:B------:R-:W-:Y:S01]  /*0030*/  ULDC.64 UR4, c[0x0][0x208] ;  /* 0x0000820000047ab9 */ /* 0x000fe20000000a00 */
[----:B------:R-:W-:Y:S01]  /*0040*/  ULDC.64 UR6, c[0x0][0x228] ;  /* 0x00008a0000067ab9 */ /* 0x000fe20000000a00 */
[----:B------:R-:W3:Y:S01]  /*0050*/  S2R R3, SR_CTAID.X ;  /* 0x0000000000037919 */ /* 0x000ee20000002500 */
[----:B-1----:R-:W-:-:S05]  /*0060*/  IMAD.SHL.U32 R0, R0, 0x4, RZ ;  /* 0x0000000400007824 */ /* 0x002fca00078e00ff */
[----:B------:R-:W-:-:S05]  /*0070*/  LOP3.LUT R0, R0, 0x1fc, RZ, 0xc0, !PT ;  /* 0x000001fc00007812 */ /* 0x000fca00078ec0ff */
[----:B---3--:R-:W-:-:S04]  /*0080*/  IMAD R16, R3, 0x200, R0 ;  /* 0x0000020003107824 */ /* 0x008fc800078e0200 */
[C---:B------:R-:W-:Y:S02]  /*0090*/  VIADD R0, R16.reuse, 0x1 ;  /* 0x0000000110007836 */ /* 0x040fe40000000000 */
[C---:B------:R-:W-:Y:S02]  /*00a0*/  VIADD R2, R16.reuse, 0x2 ;  /* 0x0000000210027836 */ /* 0x040fe40000000000 */
[----:B------:R-:W-:Y:S02]  /*00b0*/  VIADD R3, R16, 0x3 ;  /* 0x0000000310037836 */ /* 0x000fe40000000000 */
[----:B------:R-:W-:-:S04]  /*00c0*/  IMAD.HI R6, R0, 0x2e8ba2e9, RZ ;  /* 0x2e8ba2e900067827 */ /* 0x000fc800078e02ff */
[----:B------:R-:W-:-:S04]  /*00d0*/  IMAD.HI R4, R16, 0x2e8ba2e9, RZ ;  /* 0x2e8ba2e910047827 */ /* 0x000fc800078e02ff */
[----:B------:R-:W-:Y:S01]  /*00e0*/  IMAD.HI R2, R2, 0x2e8ba2e9, RZ ;  /* 0x2e8ba2e902027827 */ /* 0x000fe200078e02ff */
[----:B------:R-:W-:-:S03]  /*00f0*/  SHF.R.S32.HI R5, RZ, 0x1, R4 ;  /* 0x00000001ff057819 */ /* 0x000fc60000011404 */
[----:B------:R-:W-:Y:S01]  /*0100*/  IMAD.HI R8, R3, 0x2e8ba2e9, RZ ;  /* 0x2e8ba2e903087827 */ /* 0x000fe200078e02ff */
[----:B------:R-:W-:Y:S02]  /*0110*/  SHF.R.S32.HI R3, RZ, 0x1, R6 ;  /* 0x00000001ff037819 */ /* 0x000fe40000011406 */
[----:B------:R-:W-:Y:S01]  /*0120*/  SHF.R.S32.HI R7, RZ, 0x1, R2 ;  /* 0x00000001ff077819 */ /* 0x000fe20000011402 */
[----:B--2---:R-:W-:Y:S01]  /*0130*/  IMAD.WIDE R12, R16, 0x4, R12 ;  /* 0x00000004100c7825 */ /* 0x004fe200078e020c */
[----:B------:R-:W-:Y:S02]  /*0140*/  LEA.HI R3, R6, R3, RZ, 0x1 ;  /* 0x0000000306037211 */ /* 0x000fe400078f08ff */
[----:B------:R-:W-:Y:S02]  /*0150*/  LEA.HI R0, R4, R5, RZ, 0x1 ;  /* 0x0000000504007211 */ /* 0x000fe400078f08ff */
[----:B------:R-:W1:Y:S01]  /*0160*/  LDC.64 R4, c[0x0][0x220] ;  /* 0x00008800ff047b82 */ /* 0x000e620000000a00 */
[----:B------:R-:W-:-:S02]  /*0170*/  SHF.R.S32.HI R9, RZ, 0x1, R8 ;  /* 0x00000001ff097819 */ /* 0x000fc40000011408 */
[----:B------:R-:W-:Y:S02]  /*0180*/  LEA.HI R7, R2, R7, RZ, 0x1 ;  /* 0x0000000702077211 */ /* 0x000fe400078f08ff */
[----:B------:R-:W-:Y:S02]  /*0190*/  SHF.R.S32.HI R2, RZ, 0x1f, R3 ;  /* 0x0000001fff027819 */ /* 0x000fe40000011403 */
[----:B------:R-:W-:Y:S02]  /*01a0*/  LEA.HI R9, R8, R9, RZ, 0x1 ;  /* 0x0000000908097211 */ /* 0x000fe400078f08ff */
[----:B------:R-:W-:Y:S02]  /*01b0*/  LEA.HI R2, R2, R3, RZ, 0xa ;  /* 0x0000000302027211 */ /* 0x000fe400078f50ff */
[----:B------:R-:W-:Y:S02]  /*01c0*/  SHF.R.S32.HI R6, RZ, 0x1f, R7 ;  /* 0x0000001fff067819 */ /* 0x000fe40000011407 */
[----:B------:R-:W-:-:S02]  /*01d0*/  SHF.R.S32.HI R11, RZ, 0x1f, R0 ;  /* 0x0000001fff0b7819 */ /* 0x000fc40000011400 */
[----:B------:R-:W-:Y:S02]  /*01e0*/  SHF.R.S32.HI R8, RZ, 0x1f, R9 ;  /* 0x0000001fff087819 */ /* 0x000fe40000011409 */
[----:B------:R-:W-:Y:S02]  /*01f0*/  LOP3.LUT R2, R2, 0xfffffc00, RZ, 0xc0, !PT ;  /* 0xfffffc0002027812 */ /* 0x000fe400078ec0ff */
[----:B------:R-:W-:Y:S02]  /*0200*/  LEA.HI R6, R6, R7, RZ, 0xa ;  /* 0x0000000706067211 */ /* 0x000fe400078f50ff */
[----:B------:R-:W-:Y:S01]  /*0210*/  LEA.HI R11, R11, R0, RZ, 0xa ;  /* 0x000000000b0b7211 */ /* 0x000fe200078f50ff */
[----:B------:R-:W-:Y:S01]  /*0220*/  IMAD.IADD R19, R3, 0x1, -R2 ;  /* 0x0000000103137824 */ /* 0x000fe200078e0a02 */
[----:B------:R-:W-:Y:S01]  /*0230*/  LEA.HI R8, R8, R9, RZ, 0xa ;  /* 0x0000000908087211 */ /* 0x000fe200078f50ff */
[----:B------:R-:W2:Y:S01]  /*0240*/  LDC.64 R2, c[0x0][0x218] ;  /* 0x00008600ff027b82 */ /* 0x000ea20000000a00 */
[----:B------:R-:W-:Y:S01]  /*0250*/  LOP3.LUT R6, R6, 0xfffffc00, RZ, 0xc0, !PT ;  /* 0xfffffc0006067812 */ /* 0x000fe200078ec0ff */
[----:B-1----:R-:W-:Y:S01]  /*0260*/  IMAD.WIDE R18, R19, 0x4, R4 ;  /* 0x0000000413127825 */ /* 0x002fe200078e0204 */
[----:B------:R-:W-:-:S02]  /*0270*/  LOP3.LUT R11, R11, 0xfffffc00, RZ, 0xc0, !PT ;  /* 0xfffffc000b0b7812 */ /* 0x000fc400078ec0ff */
[----:B------:R-:W-:Y:S01]  /*0280*/  LOP3.LUT R8, R8, 0xfffffc00, RZ, 0xc0, !PT ;  /* 0xfffffc0008087812 */ /* 0x000fe200078ec0ff */
[----:B------:R-:W-:Y:S01]  /*0290*/  IMAD.IADD R21, R7, 0x1, -R6 ;  /* 0x0000000107157824 */ /* 0x000fe200078e0a06 */
[----:B------:R-:W3:Y:S01]  /*02a0*/  LDG.E.EL R22, desc[UR4][R18.64] ;  /* 0x0000000412167981 */ /* 0x000ee2000c2e1900 */
[----:B------:R-:W-:Y:S02]  /*02b0*/  IMAD.IADD R11, R0, 0x1, -R11 ;  /* 0x00000001000b7824 */ /* 0x000fe400078e0a0b */
[----:B------:R-:W-:Y:S02]  /*02c0*/  IMAD.IADD R25, R9, 0x1, -R8 ;  /* 0x0000000109197824 */ /* 0x000fe400078e0a08 */
[----:B------:R-:W-:-:S04]  /*02d0*/  IMAD.WIDE R20, R21, 0x4, R4 ;  /* 0x0000000415147825 */ /* 0x000fc800078e0204 */
[--C-:B------:R-:W-:Y:S02]  /*02e0*/  IMAD.WIDE R14, R11, 0x4, R4.reuse ;  /* 0x000000040b0e7825 */ /* 0x100fe400078e0204 */
[----:B------:R-:W3:Y:S02]  /*02f0*/  LDG.E.128 R8, desc[UR4][R12.64] ;  /* 0x000000040c087981 */ /* 0x000ee4000c1e1d00 */
[----:B------:R-:W-:Y:S02]  /*0300*/  IMAD.WIDE R24, R25, 0x4, R4 ;  /* 0x0000000419187825 */ /* 0x000fe400078e0204 */
[----:B------:R-:W4:Y:S04]  /*0310*/  LDG.E.EL R23, desc[UR4][R14.64] ;  /* 0x000000040e177981 */ /* 0x000f28000c2e1900 */
[----:B------:R1:W5:Y:S04]  /*0320*/  LDG.E.EL R21, desc[UR4][R20.64] ;  /* 0x0000000414157981 */ /* 0x000368000c2e1900 */
[----:B------:R-:W5:Y:S01]  /*0330*/  LDG.E.EL R0, desc[UR4][R24.64] ;  /* 0x0000000418007981 */ /* 0x000f62000c2e1900 */
[----:B--2---:R-:W-:-:S05]  /*0340*/  IMAD.WIDE R2, R16, 0x4, R2 ;  /* 0x0000000410027825 */ /* 0x004fca00078e0202 */
[----:B------:R-:W2:Y:S01]  /*0350*/  LDG.E.128 R4, desc[UR4][R2.64] ;  /* 0x0000000402047981 */ /* 0x000ea2000c1e1d00 */
[----:B-1----:R-:W-:Y:S02]  /*0360*/  SHF.R.S32.HI R20, RZ, 0x1f, R16 ;  /* 0x0000001fff147819 */ /* 0x002fe40000011410 */
[----:B---3--:R-:W-:Y:S02]  /*0370*/  FSETP.GT.AND P0, PT, R9, -R22, PT ;  /* 0x800000160900720b */ /* 0x008fe40003f04000 */
[----:B----4-:R-:W-:Y:S02]  /*0380*/  FSETP.GT.AND P5, PT, R8, -R23, PT ;  /* 0x800000170800720b */ /* 0x010fe40003fa4000 */
[----:B-----5:R-:W-:Y:S02]  /*0390*/  FSETP.GT.AND P1, PT, R10, -R21, PT ;  /* 0x800000150a00720b */ /* 0x020fe40003f24000 */
[----:B------:R-:W-:Y:S02]  /*03a0*/  FSETP.GT.AND P2, PT, R11, -R0, PT ;  /* 0x800000000b00720b */ /* 0x000fe40003f44000 */
[----:B------:R-:W-:-:S02]  /*03b0*/  SEL R14, RZ, 0x1, !P5 ;  /* 0x00000001ff0e7807 */ /* 0x000fc40006800000 */
[----:B------:R-:W-:Y:S02]  /*03c0*/  SEL R15, RZ, 0x1, !P0 ;  /* 0x00000001ff0f7807 */ /* 0x000fe40004000000 */
[----:B------:R-:W-:Y:S02]  /*03d0*/  SEL R17, RZ, 0x1, !P1 ;  /* 0x00000001ff117807 */ /* 0x000fe40004800000 */
[----:B------:R-:W-:Y:S02]  /*03e0*/  SEL R18, RZ, 0x1, !P2 ;  /* 0x00000001ff127807 */ /* 0x000fe40005000000 */
[----:B------:R-:W-:Y:S02]  /*03f0*/  PRMT R15, R14, 0x3340, R15 ;  /* 0x000033400e0f7816 */ /* 0x000fe4000000000f */
[----:B------:R-:W-:Y:S02]  /*0400*/  PRMT R18, R17, 0x3340, R18 ;  /* 0x0000334011127816 */ /* 0x000fe40000000012 */
[----:B------:R-:W-:-:S02]  /*0410*/  IADD3 R14, P3, R16, UR6, RZ ;  /* 0x00000006100e7c10 */ /* 0x000fc4000ff7e0ff */
[----:B------:R-:W-:Y:S01]  /*0420*/  PRMT R19, R15, 0x5410, R18 ;  /* 0x000054100f137816 */ /* 0x000fe20000000012 */
[----:B------:R-:W-:Y:S01]  /*0430*/  FADD R8, R8, R23 ;  /* 0x0000001708087221 */ /* 0x000fe20000000000 */
[----:B------:R-:W-:Y:S01]  /*0440*/  IADD3.X R15, R20, UR7, RZ, P3, !PT ;  /* 0x00000007140f7c10 */ /* 0x000fe20009ffe4ff */
[----:B------:R-:W-:Y:S01]  /*0450*/  ULDC.64 UR6, c[0x0][0x230] ;  /* 0x00008c0000067ab9 */ /* 0x000fe20000000a00 */
[----:B--2---:R-:W-:Y:S01]  /*0460*/  FSETP.GT.AND P3, PT, R23, -R4, PT ;  /* 0x800000041700720b */ /* 0x004fe20003f64000 */
[----:B------:R-:W-:Y:S01]  /*0470*/  @!P5 FMUL R8, R8, 0.10000000149011611938 ;  /* 0x3dcccccd0808d820 */ /* 0x000fe20000400000 */
[----:B------:R-:W-:Y:S02]  /*0480*/  FSETP.GT.AND P4, PT, R22, -R5, PT ;  /* 0x800000051600720b */ /* 0x000fe40003f84000 */
[----:B------:R-:W-:Y:S02]  /*0490*/  FSETP.GT.AND P6, PT, R21, -R6, PT ;  /* 0x800000061500720b */ /* 0x000fe40003fc4000 */
[----:B------:R-:W-:Y:S01]  /*04a0*/  FSETP.GT.AND P5, PT, R0, -R7, PT ;  /* 0x800000070000720b */ /* 0x000fe20003fa4000 */
[----:B------:R-:W-:Y:S01]  /*04b0*/  FADD R4, R23, R4 ;  /* 0x0000000417047221 */ /* 0x000fe20000000000 */
[----:B------:R-:W-:-:S02]  /*04c0*/  SEL R24, RZ, 0x1, !P3 ;  /* 0x00000001ff187807 */ /* 0x000fc40005800000 */
[----:B------:R-:W-:Y:S02]  /*04d0*/  SEL R17, RZ, 0x1, !P4 ;  /* 0x00000001ff117807 */ /* 0x000fe40006000000 */
[----:B------:R-:W-:Y:S02]  /*04e0*/  SEL R25, RZ, 0x1, !P6 ;  /* 0x00000001ff197807 */ /* 0x000fe40007000000 */
[----:B------:R-:W-:Y:S01]  /*04f0*/  SEL R18, RZ, 0x1, !P5 ;  /* 0x00000001ff127807 */ /* 0x000fe20006800000 */
[----:B------:R-:W-:Y:S01]  /*0500*/  FADD R9, R9, R22 ;  /* 0x0000001609097221 */ /* 0x000fe20000000000 */
[----:B------:R-:W-:Y:S01]  /*0510*/  PRMT R17, R24, 0x3340, R17 ;  /* 0x0000334018117816 */ /* 0x000fe20000000011 */
[----:B------:R-:W-:Y:S01]  /*0520*/  FADD R10, R10, R21 ;  /* 0x000000150a0a7221 */ /* 0x000fe20000000000 */
[----:B------:R-:W-:Y:S01]  /*0530*/  PRMT R18, R25, 0x3340, R18 ;  /* 0x0000334019127816 */ /* 0x000fe20000000012 */
[----:B------:R-:W-:Y:S01]  /*0540*/  @!P3 FMUL R4, R4, 0.10000000149011611938 ;  /* 0x3dcccccd0404b820 */ /* 0x000fe20000400000 */
[----:B------:R-:W-:Y:S01]  /*0550*/  FADD R11, R11, R0 ;  /* 0x000000000b0b7221 */ /* 0x000fe20000000000 */
[----:B------:R-:W-:Y:S01]  /*0560*/  IADD3 R16, P3, R16, UR6, RZ ;  /* 0x0000000610107c10 */ /* 0x000fe2000ff7e0ff */
[----:B------:R-:W-:Y:S01]  /*0570*/  FADD R5, R22, R5 ;  /* 0x0000000516057221 */ /* 0x000fe20000000000 */
[----:B------:R-:W-:Y:S01]  /*0580*/  FADD R6, R21, R6 ;  /* 0x0000000615067221 */ /* 0x000fe20000000000 */
[----:B------:R-:W-:Y:S01]  /*0590*/  FADD R7, R0, R7 ;  /* 0x0000000700077221 */ /* 0x000fe20000000000 */
[----:B------:R-:W-:Y:S01]  /*05a0*/  PRMT R21, R17, 0x5410, R18 ;  /* 0x0000541011157816 */ /* 0x000fe20000000012 */
[----:B------:R-:W-:Y:S01]  /*05b0*/  @!P0 FMUL R9, R9, 0.10000000149011611938 ;  /* 0x3dcccccd09098820 */ /* 0x000fe20000400000 */
[----:B------:R-:W-:Y:S01]  /*05c0*/  @!P1 FMUL R10, R10, 0.10000000149011611938 ;  /* 0x3dcccccd0a0a9820 */ /* 0x000fe20000400000 */
[----:B------:R-:W-:Y:S01]  /*05d0*/  @!P2 FMUL R11, R11, 0.10000000149011611938 ;  /* 0x3dcccccd0b0ba820 */ /* 0x000fe20000400000 */
[----:B------:R-:W-:Y:S01]  /*05e0*/  IADD3.X R17, R20, UR7, RZ, P3, !PT ;  /* 0x0000000714117c10 */ /* 0x000fe20009ffe4ff */
[----:B------:R-:W-:Y:S01]  /*05f0*/  @!P4 FMUL R5, R5, 0.10000000149011611938 ;  /* 0x3dcccccd0505c820 */ /* 0x000fe20000400000 */
[----:B------:R-:W-:Y:S01]  /*0600*/  @!P6 FMUL R6, R6, 0.10000000149011611938 ;  /* 0x3dcccccd0606e820 */ /* 0x000fe20000400000 */
[----:B------:R-:W-:Y:S01]  /*0610*/  @!P5 FMUL R7, R7, 0.10000000149011611938 ;  /* 0x3dcccccd0707d820 */ /* 0x000fe20000400000 */
[----:B------:R-:W-:Y:S04]  /*0620*/  STG.E desc[UR4][R14.64], R19 ;  /* 0x000000130e007986 */ /* 0x000fe8000c101904 */
[----:B------:R-:W-:Y:S04]  /*0630*/  STG.E.128 desc[UR4][R12.64], R8 ;  /* 0x000000080c007986 */ /* 0x000fe8000c101d04 */
[----:B------:R-:W-:Y:S04]  /*0640*/  STG.E desc[UR4][R16.64], R21 ;  /* 0x0000001510007986 */ /* 0x000fe8000c101904 */
[----:B------:R-:W-:Y:S01]  /*0650*/  STG.E.128 desc[UR4][R2.64], R4 ;  /* 0x0000000402007986 */ /* 0x000fe2000c101d04 */
[----:B------:R-:W-:Y:S05]  /*0660*/  EXIT ;  /* 0x000000000000794d */ /* 0x000fea0003800000 */
.L_x_0:
[----:B------:R-:W-:-:S00]  /*0670*/  BRA `(.L_x_0) ;  /* 0xfffffffc00fc7947 */ /* 0x000fc0000383ffff */
[----:B------:R-:W-:-:S00]  /*0680*/  NOP ;  /* 0x0000000000007918 */ /* 0x000fc00000000000 */
[----:B------:R-:W-:-:S00]  /*0690*/  NOP ;  /* 0x0000000000007918 */ /* 0x000fc00000000000 */
[----:B------:R-:W-:-:S00]  /*06a0*/  NOP ;  /* 0x0000000000007918 */ /* 0x000fc00000000000 */
[----:B------:R-:W-:-:S00]  /*06b0*/  NOP ;  /* 0x0000000000007918 */ /* 0x000fc00000000000 */
[----:B------:R-:W-:-:S00]  /*06c0*/  NOP ;  /* 0x0000000000007918 */ /* 0x000fc00000000000 */
[----:B------:R-:W-:-:S00]  /*06d0*/  NOP ;  /* 0x0000000000007918 */ /* 0x000fc00000000000 */
[----:B------:R-:W-:-:S00]  /*06e0*/  NOP ;  /* 0x0000000000007918 */ /* 0x000fc00000000000 */
[----:B------:R-:W-:-:S00]  /*06f0*/  NOP ;  /* 0x0000000000007918 */ /* 0x000fc00000000000 */
.L_x_1:


//--------------------- .nv.constant0.triton_poi_fused_convolution_leaky_relu_35 --------------------------
	.section	.nv.constant0.triton_poi_fused_convolution_leaky_relu_35,"a",@progbits
	.sectionflags	@""
	.align	4
.nv.constant0.triton_poi_fused_convolution_leaky_relu_35:
	.zero		572
